	.headerflags	@"EF_CUDA_TEXMODE_UNIFIED EF_CUDA_64BIT_ADDRESS EF_CUDA_ACCELERATORS EF_CUDA_SM90 EF_CUDA_VIRTUAL_SM(EF_CUDA_SM90)"
	.elftype	@"ET_EXEC"


//--------------------- .nv.info                  --------------------------
	.section	.nv.info,"",@"SHT_CUDA_INFO"
	.align	4


	//----- nvinfo : EIATTR_REGCOUNT
	.align		4
        /*0000*/ 	.byte	0x04, 0x2f
        /*0002*/ 	.short	(.L_1 - .L_0)
	.align		4
.L_0:
        /*0004*/ 	.word	index@(triton_poi_fused_add_1)
        /*0008*/ 	.word	0x0000000c


	//----- nvinfo : EIATTR_MIN_STACK_SIZE
	.align		4
.L_1:
        /*000c*/ 	.byte	0x04, 0x12
        /*000e*/ 	.short	(.L_3 - .L_2)
	.align		4
.L_2:
        /*0010*/ 	.word	index@(triton_poi_fused_add_1)
        /*0014*/ 	.word	0x00000000


	//----- nvinfo : EIATTR_FRAME_SIZE
	.align		4
.L_3:
        /*0018*/ 	.byte	0x04, 0x11
        /*001a*/ 	.short	(.L_5 - .L_4)
	.align		4
.L_4:
        /*001c*/ 	.word	index@(triton_poi_fused_add_1)
        /*0020*/ 	.word	0x00000000


	//----- nvinfo : EIATTR_MIN_STACK_SIZE
	.align		4
.L_5:
        /*0024*/ 	.byte	0x04, 0x12
        /*0026*/ 	.short	(.L_7 - .L_6)
	.align		4
.L_6:
        /*0028*/ 	.word	index@(triton_poi_fused_add_1)
        /*002c*/ 	.word	0x00000000
.L_7:


//--------------------- .nv.info.triton_poi_fused_add_1 --------------------------
	.section	.nv.info.triton_poi_fused_add_1,"",@"SHT_CUDA_INFO"
	.sectionflags	@""
	.align	4


	//----- nvinfo : EIATTR_CUDA_API_VERSION
	.align		4
        /*0000*/ 	.byte	0x04, 0x37
        /*0002*/ 	.short	(.L_9 - .L_8)
.L_8:
        /*0004*/ 	.word	0x0000007c


	//----- nvinfo : EIATTR_KPARAM_INFO
	.align		4
.L_9:
        /*0008*/ 	.byte	0x04, 0x17
        /*000a*/ 	.short	(.L_11 - .L_10)
.L_10:
        /*000c*/ 	.word	0x00000000
        /*0010*/ 	.short	0x0002
        /*0012*/ 	.short	0x0010
        /*0014*/ 	.byte	0x00, 0xf0, 0x11, 0x00


	//----- nvinfo : EIATTR_KPARAM_INFO
	.align		4
.L_11:
        /*0018*/ 	.byte	0x04, 0x17
        /*001a*/ 	.short	(.L_13 - .L_12)
.L_12:
        /*001c*/ 	.word	0x00000000
        /*0020*/ 	.short	0x0001
        /*0022*/ 	.short	0x0008
        /*0024*/ 	.byte	0x00, 0xf4, 0x21, 0x00


	//----- nvinfo : EIATTR_KPARAM_INFO
	.align		4
.L_13:
        /*0028*/ 	.byte	0x04, 0x17
        /*002a*/ 	.short	(.L_15 - .L_14)
.L_14:
        /*002c*/ 	.word	0x00000000
        /*0030*/ 	.short	0x0000
        /*0032*/ 	.short	0x0000
        /*0034*/ 	.byte	0x00, 0xf4, 0x21, 0x00


	//----- nvinfo : EIATTR_SPARSE_MMA_MASK
	.align		4
.L_15:
        /*0038*/ 	.byte	0x03, 0x50
        /*003a*/ 	.short	0x0000


	//----- nvinfo : EIATTR_MAXREG_COUNT
	.align		4
        /*003c*/ 	.byte	0x03, 0x1b
        /*003e*/ 	.short	0x00ff


	//----- nvinfo : EIATTR_EXIT_INSTR_OFFSETS
	.align		4
        /*0040*/ 	.byte	0x04, 0x1c
        /*0042*/ 	.short	(.L_17 - .L_16)


	//   ....[0]....
.L_16:
        /*0044*/ 	.word	0x00000160


	//   ....[1]....
        /*0048*/ 	.word	0x00000180


	//----- nvinfo : EIATTR_REQNTID
	.align		4
.L_17:
        /*004c*/ 	.byte	0x04, 0x10
        /*004e*/ 	.short	(.L_19 - .L_18)
.L_18:
        /*0050*/ 	.word	0x00000080
        /*0054*/ 	.word	0x00000001
        /*0058*/ 	.word	0x00000001


	//----- nvinfo : EIATTR_CBANK_PARAM_SIZE
	.align		4
.L_19:
        /*005c*/ 	.byte	0x03, 0x19
        /*005e*/ 	.short	0x0014


	//----- nvinfo : EIATTR_PARAM_CBANK
	.align		4
        /*0060*/ 	.byte	0x04, 0x0a
        /*0062*/ 	.short	(.L_21 - .L_20)
	.align		4
.L_20:
        /*0064*/ 	.word	index@(.nv.constant0.triton_poi_fused_add_1)
        /*0068*/ 	.short	0x0210
        /*006a*/ 	.short	0x0014


	//----- nvinfo : EIATTR_SW_WAR
	.align		4
.L_21:
        /*006c*/ 	.byte	0x04, 0x36
        /*006e*/ 	.short	(.L_23 - .L_22)
.L_22:
        /*0070*/ 	.word	0x00000008
.L_23:


//--------------------- .nv.callgraph             --------------------------
	.section	.nv.callgraph,"",@"SHT_CUDA_CALLGRAPH"
	.align	4
	.sectionentsize	8
	.align		4
        /*0000*/ 	.word	0x00000000
	.align		4
        /*0004*/ 	.word	0xffffffff
	.align		4
        /*0008*/ 	.word	0x00000000
	.align		4
        /*000c*/ 	.word	0xfffffffe
	.align		4
        /*0010*/ 	.word	0x00000000
	.align		4
        /*0014*/ 	.word	0xfffffffd
	.align		4
        /*0018*/ 	.word	0x00000000
	.align		4
        /*001c*/ 	.word	0xfffffffc


//--------------------- .text.triton_poi_fused_add_1 --------------------------
	.section	.text.triton_poi_fused_add_1,"ax",@progbits
	.align	128
        .global         triton_poi_fused_add_1
        .type           triton_poi_fused_add_1,@function
        .size           triton_poi_fused_add_1,(.L_x_1 - triton_poi_fused_add_1)
        .other          triton_poi_fused_add_1,@"STO_CUDA_ENTRY STV_DEFAULT"
triton_poi_fused_add_1:
.text.triton_poi_fused_add_1:
[----:B------:R-:W0:Y:S02]  /*0000*/  LDC R1, c[0x0][0x28] ;  /* 0x00000a00ff017b82 */ /* 0x000e240000000800 */
[----:B------:R-:W1:Y:S01]  /*0010*/  S2R R0, SR_TID.X ;  /* 0x0000000000007919 */ /* 0x000e620000002100 */
[----:B------:R-:W2:Y:S01]  /*0020*/  LDC.64 R2, c[0x0][0x210] ;  /* 0x00008400ff027b82 */ /* 0x000ea20000000a00 */
[----:B------:R-:W-:Y:S01]  /*0030*/  ULDC.64 UR4, c[0x0][0x208] ;  /* 0x0000820000047ab9 */ /* 0x000fe20000000a00 */
[----:B------:R-:W3:Y:S06]  /*0040*/  S2R R7, SR_CTAID.X ;  /* 0x0000000000077919 */ /* 0x000eec0000002500 */
[----:B------:R-:W4:Y:S01]  /*0050*/  LDC.64 R4, c[0x0][0x218] ;  /* 0x00008600ff047b82 */ /* 0x000f220000000a00 */
[----:B-1----:R-:W-:-:S05]  /*0060*/  LOP3.LUT R0, R0, 0x7f, RZ, 0xc0, !PT ;  /* 0x0000007f00007812 */ /* 0x002fca00078ec0ff */
[----:B---3--:R-:W-:-:S04]  /*0070*/  IMAD R7, R7, 0x80, R0 ;  /* 0x0000008007077824 */ /* 0x008fc800078e0200 */
[C---:B------:R-:W-:Y:S01]  /*0080*/  IMAD.HI R0, R7.reuse, 0x51eb851f, RZ ;  /* 0x51eb851f07007827 */ /* 0x040fe200078e02ff */
[----:B------:R-:W-:-:S03]  /*0090*/  ISETP.GE.AND P0, PT, R7, 0x190, PT ;  /* 0x000001900700780c */ /* 0x000fc60003f06270 */
[----:B--2---:R-:W-:Y:S01]  /*00a0*/  IMAD.WIDE R2, R7, 0x4, R2 ;  /* 0x0000000407027825 */ /* 0x004fe200078e0202 */
[----:B------:R-:W-:-:S03]  /*00b0*/  SHF.R.U32.HI R9, RZ, 0x1f, R0 ;  /* 0x0000001fff097819 */ /* 0x000fc60000011600 */
[----:B------:R-:W-:Y:S01]  /*00c0*/  IMAD.MOV.U32 R7, RZ, RZ, RZ ;  /* 0x000000ffff077224 */ /* 0x000fe200078e00ff */
[----:B------:R-:W-:-:S04]  /*00d0*/  LEA.HI.SX32 R9, R0, R9, 0x1d ;  /* 0x0000000900097211 */ /* 0x000fc800078feaff */
[----:B------:R-:W-:-:S04]  /*00e0*/  LEA.HI R0, R9, R9, RZ, 0x2 ;  /* 0x0000000909007211 */ /* 0x000fc800078f10ff */
[----:B------:R-:W-:-:S05]  /*00f0*/  LOP3.LUT R0, R0, 0xfffffffc, RZ, 0xc0, !PT ;  /* 0xfffffffc00007812 */ /* 0x000fca00078ec0ff */
[----:B------:R-:W-:Y:S01]  /*0100*/  IMAD.IADD R9, R9, 0x1, -R0 ;  /* 0x0000000109097824 */ /* 0x000fe200078e0a00 */
[----:B------:R-:W-:-:S03]  /*0110*/  HFMA2.MMA R0, -RZ, RZ, 0, 0 ;  /* 0x00000000ff007435 */ /* 0x000fc600000001ff */
[----:B----4-:R-:W-:-:S05]  /*0120*/  IMAD.WIDE R4, R9, 0x4, R4 ;  /* 0x0000000409047825 */ /* 0x010fca00078e0204 */
[----:B------:R-:W2:Y:S04]  /*0130*/  @!P0 LDG.E.EL R7, desc[UR4][R4.64] ;  /* 0x0000000404078981 */ /* 0x000ea8000c2e1900 */
[----:B------:R-:W2:Y:S02]  /*0140*/  @!P0 LDG.E R0, desc[UR4][R2.64] ;  /* 0x0000000402008981 */ /* 0x000ea4000c1e1900 */
[----:B--2---:R-:W-:Y:S01]  /*0150*/  FADD R7, R7, R0 ;  /* 0x0000000007077221 */ /* 0x004fe20000000000 */
[----:B------:R-:W-:Y:S06]  /*0160*/  @P0 EXIT ;  /* 0x000000000000094d */ /* 0x000fec0003800000 */
[----:B------:R-:W-:Y:S01]  /*0170*/  STG.E desc[UR4][R2.64], R7 ;  /* 0x0000000702007986 */ /* 0x000fe2000c101904 */
[----:B------:R-:W-:Y:S05]  /*0180*/  EXIT ;  /* 0x000000000000794d */ /* 0x000fea0003800000 */
.L_x_0:
[----:B------:R-:W-:-:S00]  /*0190*/  BRA `(.L_x_0) ;  /* 0xfffffffc00fc7947 */ /* 0x000fc0000383ffff */
[----:B------:R-:W-:-:S00]  /*01a0*/  NOP ;  /* 0x0000000000007918 */ /* 0x000fc00000000000 */
        /* <DEDUP_REMOVED lines=13> */
.L_x_1:


//--------------------- .nv.constant0.triton_poi_fused_add_1 --------------------------
	.section	.nv.constant0.triton_poi_fused_add_1,"a",@progbits
	.sectionflags	@""
	.align	4
.nv.constant0.triton_poi_fused_add_1:
	.zero		548
